//
// Generated by NVIDIA NVVM Compiler
//
// Compiler Build ID: CL-36424714
// Cuda compilation tools, release 13.0, V13.0.88
// Based on NVVM 20.0.0
//

.version 9.0
.target sm_100
.address_size 64

	// .globl	_Z5helloPA4_i

.visible .entry _Z5helloPA4_i(
	.param .u64 .ptr .align 1 _Z5helloPA4_i_param_0
)
{
	.reg .b32 	%r<6>;
	.reg .b64 	%rd<7>;

	ld.param.u64 	%rd1, [_Z5helloPA4_i_param_0];
	cvta.to.global.u64 	%rd2, %rd1;
	mov.u32 	%r1, %tid.x;
	mov.u32 	%r2, %tid.y;
	add.s32 	%r3, %r1, %r2;
	mul.wide.u32 	%rd3, %r1, 16;
	add.s64 	%rd4, %rd2, %rd3;
	mul.wide.u32 	%rd5, %r2, 4;
	add.s64 	%rd6, %rd4, %rd5;
	ld.global.u32 	%r4, [%rd6];
	mul.lo.s32 	%r5, %r4, %r3;
	st.global.u32 	[%rd6], %r5;
	ret;

}


// ===== COMPILED SASS (sm_100) =====

	.target	sm_100

	.elftype	@"ET_EXEC"


//--------------------- .note.nv.tkinfo           --------------------------
	.section	.note.nv.tkinfo,"",@"SHT_NOTE"
	.sectionflags	@"SHF_NOTE_NV_TKINFO"
	.tkinfo
        /*0018*/ 	.word	0x00000002
        /*0030*/ 	.string	""
        /*0030*/ 	.string	"ptxas"
        /*0030*/ 	.string	"Cuda compilation tools, release 13.0, V13.0.88"
        /*0030*/ 	.string	"Build cuda_13.0.r13.0/compiler.36424714_0"
        /*0030*/ 	.string	"-arch sm_100 -m 64 "



//--------------------- .note.nv.cuinfo           --------------------------
	.section	.note.nv.cuinfo,"",@"SHT_NOTE"
	.sectionflags	@"SHF_NOTE_NV_CUINFO"
        /*0018*/ 	.short	0x0002
        /*001a*/ 	.short	0x0064
        /*001c*/ 	.short	0x0082
	.zero		2


//--------------------- .nv.info                  --------------------------
	.section	.nv.info,"",@"SHT_CUDA_INFO"
	.align	4


	//----- nvinfo : EIATTR_REGCOUNT
	.align		4
        /*0000*/ 	.byte	0x04, 0x2f
        /*0002*/ 	.short	(.L_1 - .L_0)
	.align		4
.L_0:
        /*0004*/ 	.word	index@(_Z5helloPA4_i)
        /*0008*/ 	.word	0x0000000a


	//----- nvinfo : EIATTR_FRAME_SIZE
	.align		4
.L_1:
        /*000c*/ 	.byte	0x04, 0x11
        /*000e*/ 	.short	(.L_3 - .L_2)
	.align		4
.L_2:
        /*0010*/ 	.word	index@(_Z5helloPA4_i)
        /*0014*/ 	.word	0x00000000


	//----- nvinfo : EIATTR_MIN_STACK_SIZE
	.align		4
.L_3:
        /*0018*/ 	.byte	0x04, 0x12
        /*001a*/ 	.short	(.L_5 - .L_4)
	.align		4
.L_4:
        /*001c*/ 	.word	index@(_Z5helloPA4_i)
        /*0020*/ 	.word	0x00000000
.L_5:


//--------------------- .nv.compat                --------------------------
	.section	.nv.compat,"",@"SHT_CUDA_COMPAT_INFO"
	.align	4
        /*0000*/ 	.byte	0x02, 0x09, 0x00, 0x00, 0x02, 0x02, 0x01, 0x00, 0x02, 0x05, 0x05, 0x00, 0x03, 0x07, 0x01, 0x01
        /*0010*/ 	.byte	0x02, 0x03, 0x00, 0x00, 0x02, 0x06, 0x01, 0x00, 0x04, 0x0b, 0x08, 0x00, 0x09, 0x00, 0x00, 0x00
        /*0020*/ 	.byte	0x00, 0x00, 0x00, 0x00


//--------------------- .nv.info._Z5helloPA4_i    --------------------------
	.section	.nv.info._Z5helloPA4_i,"",@"SHT_CUDA_INFO"
	.sectionflags	@""
	.align	4


	//----- nvinfo : EIATTR_CUDA_API_VERSION
	.align		4
        /*0000*/ 	.byte	0x04, 0x37
        /*0002*/ 	.short	(.L_7 - .L_6)
.L_6:
        /*0004*/ 	.word	0x00000082


	//----- nvinfo : EIATTR_KPARAM_INFO
	.align		4
.L_7:
        /*0008*/ 	.byte	0x04, 0x17
        /*000a*/ 	.short	(.L_9 - .L_8)
.L_8:
        /*000c*/ 	.word	0x00000000
        /*0010*/ 	.short	0x0000
        /*0012*/ 	.short	0x0000
        /*0014*/ 	.byte	0x00, 0xf5, 0x21, 0x00


	//----- nvinfo : EIATTR_SPARSE_MMA_MASK
	.align		4
.L_9:
        /*0018*/ 	.byte	0x03, 0x50
        /*001a*/ 	.short	0x0000


	//----- nvinfo : EIATTR_MAXREG_COUNT
	.align		4
        /*001c*/ 	.byte	0x03, 0x1b
        /*001e*/ 	.short	0x00ff


	//----- nvinfo : EIATTR_MERCURY_ISA_VERSION
	.align		4
        /*0020*/ 	.byte	0x03, 0x5f
        /*0022*/ 	.short	0x0101


	//----- nvinfo : EIATTR_VRC_CTA_INIT_COUNT
	.align		4
        /*0024*/ 	.byte	0x02, 0x4a
	.zero		1
	.zero		1


	//----- nvinfo : EIATTR_EXIT_INSTR_OFFSETS
	.align		4
        /*0028*/ 	.byte	0x04, 0x1c
        /*002a*/ 	.short	(.L_11 - .L_10)


	//   ....[0]....
.L_10:
        /*002c*/ 	.word	0x000000b0


	//----- nvinfo : EIATTR_CBANK_PARAM_SIZE
	.align		4
.L_11:
        /*0030*/ 	.byte	0x03, 0x19
        /*0032*/ 	.short	0x0008


	//----- nvinfo : EIATTR_PARAM_CBANK
	.align		4
        /*0034*/ 	.byte	0x04, 0x0a
        /*0036*/ 	.short	(.L_13 - .L_12)
	.align		4
.L_12:
        /*0038*/ 	.word	index@(.nv.constant0._Z5helloPA4_i)
        /*003c*/ 	.short	0x0380
        /*003e*/ 	.short	0x0008


	//----- nvinfo : EIATTR_SW_WAR
	.align		4
.L_13:
        /*0040*/ 	.byte	0x04, 0x36
        /*0042*/ 	.short	(.L_15 - .L_14)
.L_14:
        /*0044*/ 	.word	0x00000008
.L_15:


//--------------------- .nv.callgraph             --------------------------
	.section	.nv.callgraph,"",@"SHT_CUDA_CALLGRAPH"
	.align	4
	.sectionentsize	8
	.align		4
        /*0000*/ 	.word	0x00000000
	.align		4
        /*0004*/ 	.word	0xffffffff
	.align		4
        /*0008*/ 	.word	0x00000000
	.align		4
        /*000c*/ 	.word	0xfffffffe
	.align		4
        /*0010*/ 	.word	0x00000000
	.align		4
        /*0014*/ 	.word	0xfffffffd
	.align		4
        /*0018*/ 	.word	0x00000000
	.align		4
        /*001c*/ 	.word	0xfffffffc


//--------------------- .text._Z5helloPA4_i       --------------------------
	.section	.text._Z5helloPA4_i,"ax",@progbits
	.align	128
        .global         _Z5helloPA4_i
        .type           _Z5helloPA4_i,@function
        .size           _Z5helloPA4_i,(.L_x_1 - _Z5helloPA4_i)
        .other          _Z5helloPA4_i,@"STO_CUDA_ENTRY STV_DEFAULT"
_Z5helloPA4_i:
.text._Z5helloPA4_i:
[----:B------:R-:W-:Y:S01]  /*0000*/  LDC R1, c[0x0][0x37c] ;  /* 0x0000df00ff017b82 */ /* 0x000fe20000000800 */
[----:B------:R-:W0:Y:S07]  /*0010*/  S2R R7, SR_TID.X ;  /* 0x0000000000077919 */ /* 0x000e2e0000002100 */
[----:B------:R-:W0:Y:S01]  /*0020*/  LDC.64 R2, c[0x0][0x380] ;  /* 0x0000e000ff027b82 */ /* 0x000e220000000a00 */
[----:B------:R-:W1:Y:S01]  /*0030*/  LDCU.64 UR4, c[0x0][0x358] ;  /* 0x00006b00ff0477ac */ /* 0x000e620008000a00 */
[----:B------:R-:W2:Y:S01]  /*0040*/  S2R R0, SR_TID.Y ;  /* 0x0000000000007919 */ /* 0x000ea20000002200 */
[----:B0-----:R-:W-:-:S04]  /*0050*/  IMAD.WIDE.U32 R2, R7, 0x10, R2 ;  /* 0x0000001007027825 */ /* 0x001fc800078e0002 */
[----:B--2---:R-:W-:-:S05]  /*0060*/  IMAD.WIDE.U32 R2, R0, 0x4, R2 ;  /* 0x0000000400027825 */ /* 0x004fca00078e0002 */
[----:B-1----:R-:W2:Y:S01]  /*0070*/  LDG.E R5, desc[UR4][R2.64] ;  /* 0x0000000402057981 */ /* 0x002ea2000c1e1900 */
[----:B------:R-:W-:-:S05]  /*0080*/  IADD3 R0, PT, PT, R7, R0, RZ ;  /* 0x0000000007007210 */ /* 0x000fca0007ffe0ff */
[----:B--2---:R-:W-:-:S05]  /*0090*/  IMAD R5, R0, R5, RZ ;  /* 0x0000000500057224 */ /* 0x004fca00078e02ff */
[----:B------:R-:W-:Y:S01]  /*00a0*/  STG.E desc[UR4][R2.64], R5 ;  /* 0x0000000502007986 */ /* 0x000fe2000c101904 */
[----:B------:R-:W-:Y:S05]  /*00b0*/  EXIT ;  /* 0x000000000000794d */ /* 0x000fea0003800000 */
.L_x_0:
[----:B------:R-:W-:-:S00]  /*00c0*/  BRA `(.L_x_0) ;  /* 0xfffffffc00fc7947 */ /* 0x000fc0000383ffff */
[----:B------:R-:W-:-:S00]  /*00d0*/  NOP ;  /* 0x0000000000007918 */ /* 0x000fc00000000000 */
        /* <DEDUP_REMOVED lines=10> */
.L_x_1:


//--------------------- .nv.shared.reserved.0     --------------------------
	.section	.nv.shared.reserved.0,"aw",@nobits
	.weak		__nv_reservedSMEM_offset_0_alias
	.size		__nv_reservedSMEM_offset_0_alias, 0, 64
	.other		__nv_reservedSMEM_offset_0_alias,@"STO_CUDA_RESERVED_SHARED STV_DEFAULT"
__nv_reservedSMEM_offset_0_alias:
	.zero		0
	.zero		64


//--------------------- .nv.constant0._Z5helloPA4_i --------------------------
	.section	.nv.constant0._Z5helloPA4_i,"a",@progbits
	.sectionflags	@""
	.align	4
.nv.constant0._Z5helloPA4_i:
	.zero		904


//--------------------- SYMBOLS --------------------------

	.type		.nv.reservedSmem.offset0,@object
	.size		.nv.reservedSmem.offset0,0x4
